	.headerflags	@"EF_CUDA_TEXMODE_UNIFIED EF_CUDA_64BIT_ADDRESS EF_CUDA_ACCELERATORS EF_CUDA_SM90 EF_CUDA_VIRTUAL_SM(EF_CUDA_SM90)"
	.elftype	@"ET_EXEC"


//--------------------- .nv.info                  --------------------------
	.section	.nv.info,"",@"SHT_CUDA_INFO"
	.align	4


	//----- nvinfo : EIATTR_REGCOUNT
	.align		4
        /*0000*/ 	.byte	0x04, 0x2f
        /*0002*/ 	.short	(.L_1 - .L_0)
	.align		4
.L_0:
        /*0004*/ 	.word	index@(triton_per_fused_abs_mean_sub_26)
        /*0008*/ 	.word	0x0000001e


	//----- nvinfo : EIATTR_MIN_STACK_SIZE
	.align		4
.L_1:
        /*000c*/ 	.byte	0x04, 0x12
        /*000e*/ 	.short	(.L_3 - .L_2)
	.align		4
.L_2:
        /*0010*/ 	.word	index@(triton_per_fused_abs_mean_sub_26)
        /*0014*/ 	.word	0x00000000


	//----- nvinfo : EIATTR_FRAME_SIZE
	.align		4
.L_3:
        /*0018*/ 	.byte	0x04, 0x11
        /*001a*/ 	.short	(.L_5 - .L_4)
	.align		4
.L_4:
        /*001c*/ 	.word	index@(triton_per_fused_abs_mean_sub_26)
        /*0020*/ 	.word	0x00000000


	//----- nvinfo : EIATTR_MIN_STACK_SIZE
	.align		4
.L_5:
        /*0024*/ 	.byte	0x04, 0x12
        /*0026*/ 	.short	(.L_7 - .L_6)
	.align		4
.L_6:
        /*0028*/ 	.word	index@(triton_per_fused_abs_mean_sub_26)
        /*002c*/ 	.word	0x00000000
.L_7:


//--------------------- .nv.info.triton_per_fused_abs_mean_sub_26 --------------------------
	.section	.nv.info.triton_per_fused_abs_mean_sub_26,"",@"SHT_CUDA_INFO"
	.sectionflags	@""
	.align	4


	//----- nvinfo : EIATTR_CUDA_API_VERSION
	.align		4
        /*0000*/ 	.byte	0x04, 0x37
        /*0002*/ 	.short	(.L_9 - .L_8)
.L_8:
        /*0004*/ 	.word	0x0000007c


	//----- nvinfo : EIATTR_KPARAM_INFO
	.align		4
.L_9:
        /*0008*/ 	.byte	0x04, 0x17
        /*000a*/ 	.short	(.L_11 - .L_10)
.L_10:
        /*000c*/ 	.word	0x00000000
        /*0010*/ 	.short	0x0004
        /*0012*/ 	.short	0x001c
        /*0014*/ 	.byte	0x00, 0xf0, 0x11, 0x00


	//----- nvinfo : EIATTR_KPARAM_INFO
	.align		4
.L_11:
        /*0018*/ 	.byte	0x04, 0x17
        /*001a*/ 	.short	(.L_13 - .L_12)
.L_12:
        /*001c*/ 	.word	0x00000000
        /*0020*/ 	.short	0x0003
        /*0022*/ 	.short	0x0018
        /*0024*/ 	.byte	0x00, 0xf0, 0x11, 0x00


	//----- nvinfo : EIATTR_KPARAM_INFO
	.align		4
.L_13:
        /*0028*/ 	.byte	0x04, 0x17
        /*002a*/ 	.short	(.L_15 - .L_14)
.L_14:
        /*002c*/ 	.word	0x00000000
        /*0030*/ 	.short	0x0002
        /*0032*/ 	.short	0x0010
        /*0034*/ 	.byte	0x00, 0xf4, 0x21, 0x00


	//----- nvinfo : EIATTR_KPARAM_INFO
	.align		4
.L_15:
        /*0038*/ 	.byte	0x04, 0x17
        /*003a*/ 	.short	(.L_17 - .L_16)
.L_16:
        /*003c*/ 	.word	0x00000000
        /*0040*/ 	.short	0x0001
        /*0042*/ 	.short	0x0008
        /*0044*/ 	.byte	0x00, 0xf4, 0x21, 0x00


	//----- nvinfo : EIATTR_KPARAM_INFO
	.align		4
.L_17:
        /*0048*/ 	.byte	0x04, 0x17
        /*004a*/ 	.short	(.L_19 - .L_18)
.L_18:
        /*004c*/ 	.word	0x00000000
        /*0050*/ 	.short	0x0000
        /*0052*/ 	.short	0x0000
        /*0054*/ 	.byte	0x00, 0xf4, 0x21, 0x00


	//----- nvinfo : EIATTR_SPARSE_MMA_MASK
	.align		4
.L_19:
        /*0058*/ 	.byte	0x03, 0x50
        /*005a*/ 	.short	0x0000


	//----- nvinfo : EIATTR_MAXREG_COUNT
	.align		4
        /*005c*/ 	.byte	0x03, 0x1b
        /*005e*/ 	.short	0x00ff


	//----- nvinfo : EIATTR_COOP_GROUP_MASK_REGIDS
	.align		4
        /*0060*/ 	.byte	0x04, 0x29
        /*0062*/ 	.short	(.L_21 - .L_20)


	//   ....[0]....
.L_20:
        /*0064*/ 	.word	0xffffffff


	//   ....[1]....
        /*0068*/ 	.word	0xffffffff


	//   ....[2]....
        /*006c*/ 	.word	0xffffffff


	//   ....[3]....
        /*0070*/ 	.word	0xffffffff


	//   ....[4]....
        /*0074*/ 	.word	0xffffffff


	//----- nvinfo : EIATTR_COOP_GROUP_INSTR_OFFSETS
	.align		4
.L_21:
        /*0078*/ 	.byte	0x04, 0x28
        /*007a*/ 	.short	(.L_23 - .L_22)


	//   ....[0]....
.L_22:
        /*007c*/ 	.word	0x000006b0


	//   ....[1]....
        /*0080*/ 	.word	0x000006e0


	//   ....[2]....
        /*0084*/ 	.word	0x00000790


	//   ....[3]....
        /*0088*/ 	.word	0x000007b0


	//   ....[4]....
        /*008c*/ 	.word	0x000007e0


	//----- nvinfo : EIATTR_EXIT_INSTR_OFFSETS
	.align		4
.L_23:
        /*0090*/ 	.byte	0x04, 0x1c
        /*0092*/ 	.short	(.L_25 - .L_24)


	//   ....[0]....
.L_24:
        /*0094*/ 	.word	0x00000870


	//   ....[1]....
        /*0098*/ 	.word	0x000008c0


	//----- nvinfo : EIATTR_REQNTID
	.align		4
.L_25:
        /*009c*/ 	.byte	0x04, 0x10
        /*009e*/ 	.short	(.L_27 - .L_26)
.L_26:
        /*00a0*/ 	.word	0x00000100
        /*00a4*/ 	.word	0x00000001
        /*00a8*/ 	.word	0x00000001


	//----- nvinfo : EIATTR_CBANK_PARAM_SIZE
	.align		4
.L_27:
        /*00ac*/ 	.byte	0x03, 0x19
        /*00ae*/ 	.short	0x0020


	//----- nvinfo : EIATTR_PARAM_CBANK
	.align		4
        /*00b0*/ 	.byte	0x04, 0x0a
        /*00b2*/ 	.short	(.L_29 - .L_28)
	.align		4
.L_28:
        /*00b4*/ 	.word	index@(.nv.constant0.triton_per_fused_abs_mean_sub_26)
        /*00b8*/ 	.short	0x0210
        /*00ba*/ 	.short	0x0020


	//----- nvinfo : EIATTR_SW_WAR
	.align		4
.L_29:
        /*00bc*/ 	.byte	0x04, 0x36
        /*00be*/ 	.short	(.L_31 - .L_30)
.L_30:
        /*00c0*/ 	.word	0x00000008
.L_31:


//--------------------- .nv.callgraph             --------------------------
	.section	.nv.callgraph,"",@"SHT_CUDA_CALLGRAPH"
	.align	4
	.sectionentsize	8
	.align		4
        /*0000*/ 	.word	0x00000000
	.align		4
        /*0004*/ 	.word	0xffffffff
	.align		4
        /*0008*/ 	.word	0x00000000
	.align		4
        /*000c*/ 	.word	0xfffffffe
	.align		4
        /*0010*/ 	.word	0x00000000
	.align		4
        /*0014*/ 	.word	0xfffffffd
	.align		4
        /*0018*/ 	.word	0x00000000
	.align		4
        /*001c*/ 	.word	0xfffffffc


//--------------------- .text.triton_per_fused_abs_mean_sub_26 --------------------------
	.section	.text.triton_per_fused_abs_mean_sub_26,"ax",@progbits
	.sectionflags	@"SHF_BARRIERS=1"
	.align	128
        .global         triton_per_fused_abs_mean_sub_26
        .type           triton_per_fused_abs_mean_sub_26,@function
        .size           triton_per_fused_abs_mean_sub_26,(.L_x_1 - triton_per_fused_abs_mean_sub_26)
        .other          triton_per_fused_abs_mean_sub_26,@"STO_CUDA_ENTRY STV_DEFAULT"
triton_per_fused_abs_mean_sub_26:
.text.triton_per_fused_abs_mean_sub_26:
[----:B------:R-:W0:Y:S01]  /*0000*/  LDC R1, c[0x0][0x28] ;  /* 0x00000a00ff017b82 */ /* 0x000e220000000800 */
[----:B------:R-:W1:Y:S01]  /*0010*/  S2R R22, SR_TID.X ;  /* 0x0000000000167919 */ /* 0x000e620000002100 */
[----:B------:R-:W-:Y:S01]  /*0020*/  IMAD.MOV.U32 R18, RZ, RZ, RZ ;  /* 0x000000ffff127224 */ /* 0x000fe200078e00ff */
[----:B------:R-:W-:Y:S01]  /*0030*/  ULDC.64 UR6, c[0x0][0x208] ;  /* 0x0000820000067ab9 */ /* 0x000fe20000000a00 */
[----:B------:R-:W2:Y:S01]  /*0040*/  S2R R3, SR_CTAID.X ;  /* 0x0000000000037919 */ /* 0x000ea20000002500 */
[----:B-1----:R-:W-:Y:S02]  /*0050*/  LOP3.LUT R14, R22, 0x7, RZ, 0xc0, !PT ;  /* 0x00000007160e7812 */ /* 0x002fe400078ec0ff */
[----:B------:R-:W-:-:S03]  /*0060*/  SHF.R.U32.HI R2, RZ, 0x3, R22 ;  /* 0x00000003ff027819 */ /* 0x000fc60000011616 */
[----:B--2---:R-:W-:Y:S01]  /*0070*/  IMAD R0, R3, 0x8, R14 ;  /* 0x0000000803007824 */ /* 0x004fe200078e020e */
[----:B------:R-:W-:-:S04]  /*0080*/  SGXT.U32 R2, R2, 0x5 ;  /* 0x000000050202781a */ /* 0x000fc80000000000 */
[----:B------:R-:W-:Y:S01]  /*0090*/  SHF.R.S32.HI R3, RZ, 0x1f, R0 ;  /* 0x0000001fff037819 */ /* 0x000fe20000011400 */
[----:B------:R-:W-:Y:S01]  /*00a0*/  IMAD.SHL.U32 R19, R2, 0x200, RZ ;  /* 0x0000020002137824 */ /* 0x000fe200078e00ff */
[----:B------:R-:W-:Y:S02]  /*00b0*/  ISETP.GE.AND P0, PT, R0, 0x400, PT ;  /* 0x000004000000780c */ /* 0x000fe40003f06270 */
[----:B------:R-:W-:-:S04]  /*00c0*/  LEA.HI R3, R3, R0, RZ, 0x6 ;  /* 0x0000000003037211 */ /* 0x000fc800078f30ff */
[C---:B------:R-:W-:Y:S01]  /*00d0*/  LOP3.LUT R5, R3.reuse, 0x1ffffc0, RZ, 0xc0, !PT ;  /* 0x01ffffc003057812 */ /* 0x040fe200078ec0ff */
[----:B------:R-:W-:-:S04]  /*00e0*/  IMAD.SHL.U32 R3, R3, 0x80, RZ ;  /* 0x0000008003037824 */ /* 0x000fc800078e00ff */
[----:B------:R-:W-:Y:S01]  /*00f0*/  IMAD.IADD R5, R0, 0x1, -R5 ;  /* 0x0000000100057824 */ /* 0x000fe200078e0a05 */
[----:B------:R-:W-:-:S03]  /*0100*/  LOP3.LUT R4, R3, 0xffffe000, RZ, 0xc0, !PT ;  /* 0xffffe00003047812 */ /* 0x000fc600078ec0ff */
[----:B------:R-:W-:-:S05]  /*0110*/  IMAD.SHL.U32 R5, R5, 0x80, RZ ;  /* 0x0000008005057824 */ /* 0x000fca00078e00ff */
[----:B------:R-:W-:-:S05]  /*0120*/  LOP3.LUT R3, R5, 0x20, R2, 0xfe, !PT ;  /* 0x0000002005037812 */ /* 0x000fca00078efe02 */
[----:B------:R-:W-:Y:S01]  /*0130*/  IMAD.IADD R6, R3, 0x1, R4 ;  /* 0x0000000103067824 */ /* 0x000fe200078e0204 */
[----:B------:R-:W-:Y:S02]  /*0140*/  LOP3.LUT R3, R5, R2, RZ, 0xfc, !PT ;  /* 0x0000000205037212 */ /* 0x000fe400078efcff */
[----:B------:R-:W-:Y:S02]  /*0150*/  LOP3.LUT R5, R5, 0x60, R2, 0xfe, !PT ;  /* 0x0000006005057812 */ /* 0x000fe400078efe02 */
[----:B------:R-:W-:Y:S01]  /*0160*/  SHF.R.S32.HI R9, RZ, 0x1f, R6 ;  /* 0x0000001fff097819 */ /* 0x000fe20000011406 */
[--C-:B------:R-:W-:Y:S01]  /*0170*/  IMAD.IADD R7, R3, 0x1, R4.reuse ;  /* 0x0000000103077824 */ /* 0x100fe200078e0204 */
[----:B------:R-:W-:Y:S01]  /*0180*/  LOP3.LUT R3, R2, 0x20, RZ, 0xfc, !PT ;  /* 0x0000002002037812 */ /* 0x000fe200078efcff */
[----:B------:R-:W-:Y:S01]  /*0190*/  IMAD.IADD R5, R5, 0x1, R4 ;  /* 0x0000000105057824 */ /* 0x000fe200078e0204 */
[----:B------:R-:W-:Y:S02]  /*01a0*/  LEA.HI R10, R9, R6, RZ, 0xf ;  /* 0x00000006090a7211 */ /* 0x000fe400078f78ff */
[----:B------:R-:W-:Y:S01]  /*01b0*/  SHF.R.S32.HI R4, RZ, 0x1f, R7 ;  /* 0x0000001fff047819 */ /* 0x000fe20000011407 */
[----:B------:R-:W-:Y:S01]  /*01c0*/  IMAD.SHL.U32 R13, R3, 0x200, RZ ;  /* 0x00000200030d7824 */ /* 0x000fe200078e00ff */
[----:B------:R-:W-:-:S02]  /*01d0*/  LOP3.LUT R3, R7, 0x40, RZ, 0xfc, !PT ;  /* 0x0000004007037812 */ /* 0x000fc400078efcff */
[----:B------:R-:W-:Y:S02]  /*01e0*/  LEA.HI R11, R9, R6, RZ, 0x6 ;  /* 0x00000006090b7211 */ /* 0x000fe400078f30ff */
[----:B------:R-:W-:Y:S02]  /*01f0*/  SHF.R.S32.HI R6, RZ, 0x1f, R5 ;  /* 0x0000001fff067819 */ /* 0x000fe40000011405 */
[-C--:B------:R-:W-:Y:S02]  /*0200*/  LEA.HI R12, R4, R3.reuse, RZ, 0xf ;  /* 0x00000003040c7211 */ /* 0x080fe400078f78ff */
[----:B------:R-:W-:Y:S02]  /*0210*/  LOP3.LUT R2, R2, 0x60, RZ, 0xfc, !PT ;  /* 0x0000006002027812 */ /* 0x000fe400078efcff */
[----:B------:R-:W-:Y:S02]  /*0220*/  LEA.HI R3, R4, R3, RZ, 0x6 ;  /* 0x0000000304037211 */ /* 0x000fe400078f30ff */
[----:B------:R-:W-:Y:S01]  /*0230*/  LEA.HI R9, R6, R5, RZ, 0xf ;  /* 0x0000000506097211 */ /* 0x000fe200078f78ff */
[----:B------:R-:W-:Y:S01]  /*0240*/  IMAD.SHL.U32 R2, R2, 0x200, RZ ;  /* 0x0000020002027824 */ /* 0x000fe200078e00ff */
[----:B------:R-:W-:-:S02]  /*0250*/  LOP3.LUT R13, R13, 0xffff8000, R10, 0xf8, !PT ;  /* 0xffff80000d0d7812 */ /* 0x000fc400078ef80a */
[--C-:B------:R-:W-:Y:S02]  /*0260*/  SHF.R.S32.HI R10, RZ, 0x6, R3.reuse ;  /* 0x00000006ff0a7819 */ /* 0x100fe40000011403 */
[----:B------:R-:W-:Y:S02]  /*0270*/  LOP3.LUT R9, R9, 0xffff8000, RZ, 0xc0, !PT ;  /* 0xffff800009097812 */ /* 0x000fe400078ec0ff */
[----:B------:R-:W-:Y:S02]  /*0280*/  SHF.R.S32.HI R3, RZ, 0x1f, R3 ;  /* 0x0000001fff037819 */ /* 0x000fe40000011403 */
[CC--:B------:R-:W-:Y:S02]  /*0290*/  LEA.HI R8, R4.reuse, R7.reuse, RZ, 0xf ;  /* 0x0000000704087211 */ /* 0x0c0fe400078f78ff */
[----:B------:R-:W-:Y:S02]  /*02a0*/  SHF.R.S32.HI R16, RZ, 0x6, R11 ;  /* 0x00000006ff107819 */ /* 0x000fe4000001140b */
[----:B------:R-:W-:-:S02]  /*02b0*/  LEA.HI R7, R4, R7, RZ, 0x6 ;  /* 0x0000000704077211 */ /* 0x000fc400078f30ff */
[----:B------:R-:W-:Y:S02]  /*02c0*/  LEA.HI R6, R6, R5, RZ, 0x6 ;  /* 0x0000000506067211 */ /* 0x000fe400078f30ff */
[----:B------:R-:W-:Y:S01]  /*02d0*/  SHF.R.S32.HI R11, RZ, 0x1f, R11 ;  /* 0x0000001fff0b7819 */ /* 0x000fe2000001140b */
[----:B------:R-:W1:Y:S01]  /*02e0*/  LDC.64 R4, c[0x0][0x210] ;  /* 0x00008400ff047b82 */ /* 0x000e620000000a00 */
[----:B------:R-:W-:Y:S02]  /*02f0*/  LOP3.LUT R23, R9, 0x7e00, R2, 0xf8, !PT ;  /* 0x00007e0009177812 */ /* 0x000fe400078ef802 */
[----:B------:R-:W-:Y:S02]  /*0300*/  LEA.HI R9, R3, R10, RZ, 0x9 ;  /* 0x0000000a03097211 */ /* 0x000fe400078f48ff */
[----:B------:R-:W-:Y:S02]  /*0310*/  LEA.HI R11, R11, R16, RZ, 0x9 ;  /* 0x000000100b0b7211 */ /* 0x000fe400078f48ff */
[----:B------:R-:W-:Y:S01]  /*0320*/  LOP3.LUT R21, R19, 0xffff8000, R8, 0xf8, !PT ;  /* 0xffff800013157812 */ /* 0x000fe200078ef808 */
[----:B------:R-:W2:Y:S01]  /*0330*/  LDC.64 R2, c[0x0][0x218] ;  /* 0x00008600ff027b82 */ /* 0x000ea20000000a00 */
[----:B------:R-:W-:-:S02]  /*0340*/  SHF.R.S32.HI R8, RZ, 0x6, R7 ;  /* 0x00000006ff087819 */ /* 0x000fc40000011407 */
[----:B------:R-:W-:Y:S02]  /*0350*/  SHF.R.S32.HI R7, RZ, 0x1f, R7 ;  /* 0x0000001fff077819 */ /* 0x000fe40000011407 */
[----:B------:R-:W-:Y:S02]  /*0360*/  LOP3.LUT R11, R11, 0xfffffe00, RZ, 0xc0, !PT ;  /* 0xfffffe000b0b7812 */ /* 0x000fe400078ec0ff */
[----:B------:R-:W-:Y:S02]  /*0370*/  LOP3.LUT R19, R19, 0xffff8000, R12, 0xf8, !PT ;  /* 0xffff800013137812 */ /* 0x000fe400078ef80c */
[----:B------:R-:W-:Y:S02]  /*0380*/  IADD3 R13, R13, R16, -R11 ;  /* 0x000000100d0d7210 */ /* 0x000fe40007ffe80b */
[----:B------:R-:W-:Y:S02]  /*0390*/  CS2R R16, SRZ ;  /* 0x0000000000107805 */ /* 0x000fe4000001ff00 */
[----:B------:R-:W-:-:S02]  /*03a0*/  LEA.HI R7, R7, R8, RZ, 0x9 ;  /* 0x0000000807077211 */ /* 0x000fc400078f48ff */
[--C-:B------:R-:W-:Y:S02]  /*03b0*/  SHF.R.S32.HI R12, RZ, 0x6, R6.reuse ;  /* 0x00000006ff0c7819 */ /* 0x100fe40000011406 */
[----:B------:R-:W-:Y:S02]  /*03c0*/  SHF.R.S32.HI R11, RZ, 0x1f, R6 ;  /* 0x0000001fff0b7819 */ /* 0x000fe40000011406 */
[----:B------:R-:W-:Y:S02]  /*03d0*/  LOP3.LUT R7, R7, 0xfffffe00, RZ, 0xc0, !PT ;  /* 0xfffffe0007077812 */ /* 0x000fe400078ec0ff */
[----:B------:R-:W-:Y:S02]  /*03e0*/  LEA.HI R11, R11, R12, RZ, 0x9 ;  /* 0x0000000c0b0b7211 */ /* 0x000fe400078f48ff */
[----:B------:R-:W-:Y:S02]  /*03f0*/  LOP3.LUT R9, R9, 0xfffffe00, RZ, 0xc0, !PT ;  /* 0xfffffe0009097812 */ /* 0x000fe400078ec0ff */
[----:B------:R-:W-:-:S02]  /*0400*/  IADD3 R21, R21, R8, -R7 ;  /* 0x0000000815157210 */ /* 0x000fc40007ffe807 */
[----:B------:R-:W-:Y:S02]  /*0410*/  LOP3.LUT R20, R11, 0xfffffe00, RZ, 0xc0, !PT ;  /* 0xfffffe000b147812 */ /* 0x000fe400078ec0ff */
[----:B------:R-:W-:Y:S01]  /*0420*/  IADD3 R19, R19, R10, -R9 ;  /* 0x0000000a13137210 */ /* 0x000fe20007ffe809 */
[----:B-1----:R-:W-:Y:S01]  /*0430*/  IMAD.WIDE R10, R21, 0x4, R4 ;  /* 0x00000004150a7825 */ /* 0x002fe200078e0204 */
[----:B------:R-:W-:Y:S02]  /*0440*/  IADD3 R23, R23, R12, -R20 ;  /* 0x0000000c17177210 */ /* 0x000fe40007ffe814 */
[----:B------:R-:W-:Y:S01]  /*0450*/  CS2R R26, SRZ ;  /* 0x00000000001a7805 */ /* 0x000fe2000001ff00 */
[C---:B------:R-:W-:Y:S01]  /*0460*/  IMAD.WIDE R8, R13.reuse, 0x4, R4 ;  /* 0x000000040d087825 */ /* 0x040fe200078e0204 */
[----:B------:R-:W3:Y:S03]  /*0470*/  @!P0 LDG.E.EL R16, desc[UR6][R10.64] ;  /* 0x000000060a108981 */ /* 0x000ee6000c2e1900 */
[--C-:B--2---:R-:W-:Y:S01]  /*0480*/  IMAD.WIDE R12, R13, 0x4, R2.reuse ;  /* 0x000000040d0c7825 */ /* 0x104fe200078e0202 */
[----:B------:R-:W2:Y:S03]  /*0490*/  @!P0 LDG.E.EL R17, desc[UR6][R8.64] ;  /* 0x0000000608118981 */ /* 0x000ea6000c2e1900 */
[----:B------:R-:W-:Y:S01]  /*04a0*/  IMAD.WIDE R20, R21, 0x4, R2 ;  /* 0x0000000415147825 */ /* 0x000fe200078e0202 */
[----:B------:R-:W4:Y:S03]  /*04b0*/  @!P0 LDG.E.EL R27, desc[UR6][R12.64] ;  /* 0x000000060c1b8981 */ /* 0x000f26000c2e1900 */
[C---:B------:R-:W-:Y:S01]  /*04c0*/  IMAD.WIDE R6, R19.reuse, 0x4, R4 ;  /* 0x0000000413067825 */ /* 0x040fe200078e0204 */
[----:B------:R-:W5:Y:S03]  /*04d0*/  @!P0 LDG.E.EL R26, desc[UR6][R20.64] ;  /* 0x00000006141a8981 */ /* 0x000f66000c2e1900 */
[----:B------:R-:W-:Y:S01]  /*04e0*/  IMAD.WIDE R24, R19, 0x4, R2 ;  /* 0x0000000413187825 */ /* 0x000fe200078e0202 */
[----:B------:R1:W5:Y:S03]  /*04f0*/  @!P0 LDG.E.EL R18, desc[UR6][R6.64] ;  /* 0x0000000606128981 */ /* 0x000366000c2e1900 */
[----:B------:R-:W-:-:S02]  /*0500*/  IMAD.MOV.U32 R19, RZ, RZ, RZ ;  /* 0x000000ffff137224 */ /* 0x000fc400078e00ff */
[----:B------:R-:W-:-:S04]  /*0510*/  IMAD.WIDE R4, R23, 0x4, R4 ;  /* 0x0000000417047825 */ /* 0x000fc800078e0204 */
[----:B------:R-:W-:Y:S01]  /*0520*/  IMAD.WIDE R2, R23, 0x4, R2 ;  /* 0x0000000417027825 */ /* 0x000fe200078e0202 */
[----:B-1----:R-:W-:Y:S01]  /*0530*/  CS2R R6, SRZ ;  /* 0x0000000000067805 */ /* 0x002fe2000001ff00 */
[----:B------:R-:W5:Y:S05]  /*0540*/  @!P0 LDG.E.EL R19, desc[UR6][R24.64] ;  /* 0x0000000618138981 */ /* 0x000f6a000c2e1900 */
[----:B------:R-:W5:Y:S04]  /*0550*/  @!P0 LDG.E.EL R6, desc[UR6][R4.64] ;  /* 0x0000000604068981 */ /* 0x000f68000c2e1900 */
[----:B------:R1:W5:Y:S01]  /*0560*/  @!P0 LDG.E.EL R7, desc[UR6][R2.64] ;  /* 0x0000000602078981 */ /* 0x000362000c2e1900 */
[----:B------:R-:W1:Y:S01]  /*0570*/  S2UR UR5, SR_CgaCtaId ;  /* 0x00000000000579c3 */ /* 0x000e620000008800 */
[----:B------:R-:W-:Y:S01]  /*0580*/  UMOV UR4, 0x400 ;  /* 0x0000040000047882 */ /* 0x000fe20000000000 */
[----:B------:R-:W-:Y:S01]  /*0590*/  ISETP.GE.AND P1, PT, R22, 0x40, PT ;  /* 0x000000401600780c */ /* 0x000fe20003f26270 */
[----:B01----:R-:W-:Y:S01]  /*05a0*/  UPRMT UR4, UR5, 0x654, UR4 ;  /* 0x0000065405047896 */ /* 0x003fe20008000004 */
[----:B---3--:R-:W-:-:S02]  /*05b0*/  SEL R9, R16, RZ, !P0 ;  /* 0x000000ff10097207 */ /* 0x008fc40004000000 */
[----:B--2---:R-:W-:Y:S02]  /*05c0*/  SEL R8, R17, RZ, !P0 ;  /* 0x000000ff11087207 */ /* 0x004fe40004000000 */
[----:B----4-:R-:W-:Y:S02]  /*05d0*/  SEL R27, R27, RZ, !P0 ;  /* 0x000000ff1b1b7207 */ /* 0x010fe40004000000 */
[----:B-----5:R-:W-:-:S03]  /*05e0*/  SEL R26, R26, RZ, !P0 ;  /* 0x000000ff1a1a7207 */ /* 0x020fc60004000000 */
[----:B------:R-:W-:Y:S01]  /*05f0*/  FADD R8, R8, -R27 ;  /* 0x8000001b08087221 */ /* 0x000fe20000000000 */
[----:B------:R-:W-:Y:S01]  /*0600*/  SEL R18, R18, RZ, !P0 ;  /* 0x000000ff12127207 */ /* 0x000fe20004000000 */
[----:B------:R-:W-:-:S04]  /*0610*/  FADD R9, R9, -R26 ;  /* 0x8000001a09097221 */ /* 0x000fc80000000000 */
[----:B------:R-:W-:Y:S01]  /*0620*/  FADD R9, |R8|, |R9| ;  /* 0x4000000908097221 */ /* 0x000fe20000000200 */
[----:B------:R-:W-:Y:S02]  /*0630*/  SEL R19, R19, RZ, !P0 ;  /* 0x000000ff13137207 */ /* 0x000fe40004000000 */
[----:B------:R-:W-:-:S03]  /*0640*/  SEL R6, R6, RZ, !P0 ;  /* 0x000000ff06067207 */ /* 0x000fc60004000000 */
[----:B------:R-:W-:Y:S01]  /*0650*/  FADD R2, R18, -R19 ;  /* 0x8000001312027221 */ /* 0x000fe20000000000 */
[----:B------:R-:W-:-:S03]  /*0660*/  SEL R7, R7, RZ, !P0 ;  /* 0x000000ff07077207 */ /* 0x000fc60004000000 */
[----:B------:R-:W-:Y:S02]  /*0670*/  FADD R2, |R2|, R9 ;  /* 0x0000000902027221 */ /* 0x000fe40000000200 */
[----:B------:R-:W-:-:S04]  /*0680*/  FADD R7, R6, -R7 ;  /* 0x8000000706077221 */ /* 0x000fc80000000000 */
[----:B------:R-:W-:-:S05]  /*0690*/  FADD R2, |R7|, R2 ;  /* 0x0000000207027221 */ /* 0x000fca0000000200 */
[----:B------:R-:W-:-:S05]  /*06a0*/  FSEL R4, R2, RZ, !P0 ;  /* 0x000000ff02047208 */ /* 0x000fca0004000000 */
[----:B------:R-:W0:Y:S01]  /*06b0*/  SHFL.BFLY PT, R3, R4, 0x10, 0x1f ;  /* 0x0e001f0004037f89 */ /* 0x000e2200000e0000 */
[----:B------:R-:W-:Y:S01]  /*06c0*/  LOP3.LUT R2, R22, 0x1f, RZ, 0xc0, !PT ;  /* 0x0000001f16027812 */ /* 0x000fe200078ec0ff */
[----:B0-----:R-:W-:-:S05]  /*06d0*/  FADD R5, R4, R3 ;  /* 0x0000000304057221 */ /* 0x001fca0000000000 */
[----:B------:R-:W0:Y:S01]  /*06e0*/  SHFL.BFLY PT, R6, R5, 0x8, 0x1f ;  /* 0x0d001f0005067f89 */ /* 0x000e2200000e0000 */
[----:B------:R-:W-:Y:S02]  /*06f0*/  SHF.R.U32.HI R3, RZ, 0x3, R22 ;  /* 0x00000003ff037819 */ /* 0x000fe40000011616 */
[----:B------:R-:W-:Y:S01]  /*0700*/  ISETP.GE.U32.AND P0, PT, R2, 0x8, PT ;  /* 0x000000080200780c */ /* 0x000fe20003f06070 */
[----:B------:R-:W-:Y:S01]  /*0710*/  IMAD.SHL.U32 R4, R14, 0x20, RZ ;  /* 0x000000200e047824 */ /* 0x000fe200078e00ff */
[----:B------:R-:W-:Y:S01]  /*0720*/  LOP3.LUT R3, R3, 0x1c, RZ, 0xc0, !PT ;  /* 0x0000001c03037812 */ /* 0x000fe200078ec0ff */
[----:B0-----:R-:W-:-:S03]  /*0730*/  FADD R11, R5, R6 ;  /* 0x00000006050b7221 */ /* 0x001fc60000000000 */
[----:B------:R-:W-:-:S07]  /*0740*/  LOP3.LUT R6, R4, R3, RZ, 0xfc, !PT ;  /* 0x0000000304067212 */ /* 0x000fce00078efcff */
[----:B------:R-:W-:Y:S01]  /*0750*/  @!P0 STS [R6+UR4], R11 ;  /* 0x0000000b06008988 */ /* 0x000fe20008000804 */
[----:B------:R-:W-:Y:S01]  /*0760*/  LEA R5, R22, UR4, 0x2 ;  /* 0x0000000416057c11 */ /* 0x000fe2000f8e10ff */
[----:B------:R-:W-:Y:S06]  /*0770*/  BAR.SYNC.DEFER_BLOCKING 0x0 ;  /* 0x0000000000007b1d */ /* 0x000fec0000010000 */
[----:B------:R-:W0:Y:S04]  /*0780*/  @!P1 LDS R15, [R5] ;  /* 0x00000000050f9984 */ /* 0x000e280000000800 */
[----:B0-----:R-:W0:Y:S02]  /*0790*/  SHFL.BFLY PT, R2, R15, 0x4, 0x1f ;  /* 0x0c801f000f027f89 */ /* 0x001e2400000e0000 */
[----:B0-----:R-:W-:-:S05]  /*07a0*/  FADD R7, R15, R2 ;  /* 0x000000020f077221 */ /* 0x001fca0000000000 */
[----:B------:R-:W0:Y:S01]  /*07b0*/  SHFL.BFLY PT, R2, R7, 0x2, 0x1f ;  /* 0x0c401f0007027f89 */ /* 0x000e2200000e0000 */
[----:B------:R-:W-:Y:S01]  /*07c0*/  ISETP.NE.AND P0, PT, R14, RZ, PT ;  /* 0x000000ff0e00720c */ /* 0x000fe20003f05270 */
[----:B0-----:R-:W-:-:S05]  /*07d0*/  FADD R8, R7, R2 ;  /* 0x0000000207087221 */ /* 0x001fca0000000000 */
[----:B------:R-:W0:Y:S01]  /*07e0*/  SHFL.BFLY PT, R9, R8, 0x1, 0x1f ;  /* 0x0c201f0008097f89 */ /* 0x000e2200000e0000 */
[----:B------:R-:W-:Y:S02]  /*07f0*/  SHF.R.U32.HI R2, RZ, 0x3, R22 ;  /* 0x00000003ff027819 */ /* 0x000fe40000011616 */
[----:B------:R-:W-:Y:S02]  /*0800*/  ISETP.LT.AND P0, PT, R22, 0x40, !P0 ;  /* 0x000000401600780c */ /* 0x000fe40004701270 */
[----:B------:R-:W-:-:S04]  /*0810*/  SGXT.U32 R2, R2, 0x2 ;  /* 0x000000020202781a */ /* 0x000fc80000000000 */
[----:B------:R-:W-:Y:S01]  /*0820*/  LOP3.LUT P1, RZ, R3, R2, RZ, 0xfc, !PT ;  /* 0x0000000203ff7212 */ /* 0x000fe2000782fcff */
[----:B0-----:R-:W-:-:S06]  /*0830*/  FADD R2, R8, R9 ;  /* 0x0000000908027221 */ /* 0x001fcc0000000000 */
[----:B------:R0:W-:Y:S01]  /*0840*/  @P0 STS [R5], R2 ;  /* 0x0000000205000388 */ /* 0x0001e20000000800 */
[----:B------:R-:W-:Y:S01]  /*0850*/  BAR.SYNC.DEFER_BLOCKING 0x0 ;  /* 0x0000000000007b1d */ /* 0x000fe20000010000 */
[----:B------:R-:W-:-:S13]  /*0860*/  ISETP.LT.AND P1, PT, R0, 0x400, !P1 ;  /* 0x000004000000780c */ /* 0x000fda0004f21270 */
[----:B0-----:R-:W-:Y:S05]  /*0870*/  @!P1 EXIT ;  /* 0x000000000000994d */ /* 0x001fea0003800000 */
[----:B------:R-:W0:Y:S01]  /*0880*/  LDS R5, [R4+UR4] ;  /* 0x0000000404057984 */ /* 0x000e220008000800 */
[----:B------:R-:W1:Y:S02]  /*0890*/  LDC.64 R2, c[0x0][0x220] ;  /* 0x00008800ff027b82 */ /* 0x000e640000000a00 */
[----:B-1----:R-:W-:-:S05]  /*08a0*/  IMAD.WIDE R2, R0, 0x4, R2 ;  /* 0x0000000400027825 */ /* 0x002fca00078e0202 */
[----:B0-----:R-:W-:Y:S01]  /*08b0*/  STG.E desc[UR6][R2.64], R5 ;  /* 0x0000000502007986 */ /* 0x001fe2000c101906 */
[----:B------:R-:W-:Y:S05]  /*08c0*/  EXIT ;  /* 0x000000000000794d */ /* 0x000fea0003800000 */
.L_x_0:
[----:B------:R-:W-:-:S00]  /*08d0*/  BRA `(.L_x_0) ;  /* 0xfffffffc00fc7947 */ /* 0x000fc0000383ffff */
[----:B------:R-:W-:-:S00]  /*08e0*/  NOP ;  /* 0x0000000000007918 */ /* 0x000fc00000000000 */
        /* <DEDUP_REMOVED lines=9> */
.L_x_1:


//--------------------- .nv.shared.triton_per_fused_abs_mean_sub_26 --------------------------
	.section	.nv.shared.triton_per_fused_abs_mean_sub_26,"aw",@nobits
	.sectionflags	@""
	.align	16
	.zero		1024


//--------------------- .nv.constant0.triton_per_fused_abs_mean_sub_26 --------------------------
	.section	.nv.constant0.triton_per_fused_abs_mean_sub_26,"a",@progbits
	.sectionflags	@""
	.align	4
.nv.constant0.triton_per_fused_abs_mean_sub_26:
	.zero		560
